	.headerflags	@"EF_CUDA_TEXMODE_UNIFIED EF_CUDA_64BIT_ADDRESS EF_CUDA_ACCELERATORS EF_CUDA_SM90 EF_CUDA_VIRTUAL_SM(EF_CUDA_SM90)"
	.elftype	@"ET_EXEC"


//--------------------- .nv.info                  --------------------------
	.section	.nv.info,"",@"SHT_CUDA_INFO"
	.align	4


	//----- nvinfo : EIATTR_REGCOUNT
	.align		4
        /*0000*/ 	.byte	0x04, 0x2f
        /*0002*/ 	.short	(.L_1 - .L_0)
	.align		4
.L_0:
        /*0004*/ 	.word	index@(triton_poi_fused_cat_3)
        /*0008*/ 	.word	0x00000016


	//----- nvinfo : EIATTR_MIN_STACK_SIZE
	.align		4
.L_1:
        /*000c*/ 	.byte	0x04, 0x12
        /*000e*/ 	.short	(.L_3 - .L_2)
	.align		4
.L_2:
        /*0010*/ 	.word	index@(triton_poi_fused_cat_3)
        /*0014*/ 	.word	0x00000000


	//----- nvinfo : EIATTR_FRAME_SIZE
	.align		4
.L_3:
        /*0018*/ 	.byte	0x04, 0x11
        /*001a*/ 	.short	(.L_5 - .L_4)
	.align		4
.L_4:
        /*001c*/ 	.word	index@(triton_poi_fused_cat_3)
        /*0020*/ 	.word	0x00000000


	//----- nvinfo : EIATTR_MIN_STACK_SIZE
	.align		4
.L_5:
        /*0024*/ 	.byte	0x04, 0x12
        /*0026*/ 	.short	(.L_7 - .L_6)
	.align		4
.L_6:
        /*0028*/ 	.word	index@(triton_poi_fused_cat_3)
        /*002c*/ 	.word	0x00000000
.L_7:


//--------------------- .nv.info.triton_poi_fused_cat_3 --------------------------
	.section	.nv.info.triton_poi_fused_cat_3,"",@"SHT_CUDA_INFO"
	.sectionflags	@""
	.align	4


	//----- nvinfo : EIATTR_CUDA_API_VERSION
	.align		4
        /*0000*/ 	.byte	0x04, 0x37
        /*0002*/ 	.short	(.L_9 - .L_8)
.L_8:
        /*0004*/ 	.word	0x0000007c


	//----- nvinfo : EIATTR_KPARAM_INFO
	.align		4
.L_9:
        /*0008*/ 	.byte	0x04, 0x17
        /*000a*/ 	.short	(.L_11 - .L_10)
.L_10:
        /*000c*/ 	.word	0x00000000
        /*0010*/ 	.short	0x0005
        /*0012*/ 	.short	0x0028
        /*0014*/ 	.byte	0x00, 0xf0, 0x11, 0x00


	//----- nvinfo : EIATTR_KPARAM_INFO
	.align		4
.L_11:
        /*0018*/ 	.byte	0x04, 0x17
        /*001a*/ 	.short	(.L_13 - .L_12)
.L_12:
        /*001c*/ 	.word	0x00000000
        /*0020*/ 	.short	0x0004
        /*0022*/ 	.short	0x0020
        /*0024*/ 	.byte	0x00, 0xf4, 0x21, 0x00


	//----- nvinfo : EIATTR_KPARAM_INFO
	.align		4
.L_13:
        /*0028*/ 	.byte	0x04, 0x17
        /*002a*/ 	.short	(.L_15 - .L_14)
.L_14:
        /*002c*/ 	.word	0x00000000
        /*0030*/ 	.short	0x0003
        /*0032*/ 	.short	0x0018
        /*0034*/ 	.byte	0x00, 0xf4, 0x21, 0x00


	//----- nvinfo : EIATTR_KPARAM_INFO
	.align		4
.L_15:
        /*0038*/ 	.byte	0x04, 0x17
        /*003a*/ 	.short	(.L_17 - .L_16)
.L_16:
        /*003c*/ 	.word	0x00000000
        /*0040*/ 	.short	0x0002
        /*0042*/ 	.short	0x0010
        /*0044*/ 	.byte	0x00, 0xf4, 0x21, 0x00


	//----- nvinfo : EIATTR_KPARAM_INFO
	.align		4
.L_17:
        /*0048*/ 	.byte	0x04, 0x17
        /*004a*/ 	.short	(.L_19 - .L_18)
.L_18:
        /*004c*/ 	.word	0x00000000
        /*0050*/ 	.short	0x0001
        /*0052*/ 	.short	0x0008
        /*0054*/ 	.byte	0x00, 0xf4, 0x21, 0x00


	//----- nvinfo : EIATTR_KPARAM_INFO
	.align		4
.L_19:
        /*0058*/ 	.byte	0x04, 0x17
        /*005a*/ 	.short	(.L_21 - .L_20)
.L_20:
        /*005c*/ 	.word	0x00000000
        /*0060*/ 	.short	0x0000
        /*0062*/ 	.short	0x0000
        /*0064*/ 	.byte	0x00, 0xf4, 0x21, 0x00


	//----- nvinfo : EIATTR_SPARSE_MMA_MASK
	.align		4
.L_21:
        /*0068*/ 	.byte	0x03, 0x50
        /*006a*/ 	.short	0x0000


	//----- nvinfo : EIATTR_MAXREG_COUNT
	.align		4
        /*006c*/ 	.byte	0x03, 0x1b
        /*006e*/ 	.short	0x00ff


	//----- nvinfo : EIATTR_EXIT_INSTR_OFFSETS
	.align		4
        /*0070*/ 	.byte	0x04, 0x1c
        /*0072*/ 	.short	(.L_23 - .L_22)


	//   ....[0]....
.L_22:
        /*0074*/ 	.word	0x00000440


	//----- nvinfo : EIATTR_REQNTID
	.align		4
.L_23:
        /*0078*/ 	.byte	0x04, 0x10
        /*007a*/ 	.short	(.L_25 - .L_24)
.L_24:
        /*007c*/ 	.word	0x00000100
        /*0080*/ 	.word	0x00000001
        /*0084*/ 	.word	0x00000001


	//----- nvinfo : EIATTR_CBANK_PARAM_SIZE
	.align		4
.L_25:
        /*0088*/ 	.byte	0x03, 0x19
        /*008a*/ 	.short	0x002c


	//----- nvinfo : EIATTR_PARAM_CBANK
	.align		4
        /*008c*/ 	.byte	0x04, 0x0a
        /*008e*/ 	.short	(.L_27 - .L_26)
	.align		4
.L_26:
        /*0090*/ 	.word	index@(.nv.constant0.triton_poi_fused_cat_3)
        /*0094*/ 	.short	0x0210
        /*0096*/ 	.short	0x002c


	//----- nvinfo : EIATTR_SW_WAR
	.align		4
.L_27:
        /*0098*/ 	.byte	0x04, 0x36
        /*009a*/ 	.short	(.L_29 - .L_28)
.L_28:
        /*009c*/ 	.word	0x00000008
.L_29:


//--------------------- .nv.callgraph             --------------------------
	.section	.nv.callgraph,"",@"SHT_CUDA_CALLGRAPH"
	.align	4
	.sectionentsize	8
	.align		4
        /*0000*/ 	.word	0x00000000
	.align		4
        /*0004*/ 	.word	0xffffffff
	.align		4
        /*0008*/ 	.word	0x00000000
	.align		4
        /*000c*/ 	.word	0xfffffffe
	.align		4
        /*0010*/ 	.word	0x00000000
	.align		4
        /*0014*/ 	.word	0xfffffffd
	.align		4
        /*0018*/ 	.word	0x00000000
	.align		4
        /*001c*/ 	.word	0xfffffffc


//--------------------- .text.triton_poi_fused_cat_3 --------------------------
	.section	.text.triton_poi_fused_cat_3,"ax",@progbits
	.align	128
        .global         triton_poi_fused_cat_3
        .type           triton_poi_fused_cat_3,@function
        .size           triton_poi_fused_cat_3,(.L_x_1 - triton_poi_fused_cat_3)
        .other          triton_poi_fused_cat_3,@"STO_CUDA_ENTRY STV_DEFAULT"
triton_poi_fused_cat_3:
.text.triton_poi_fused_cat_3:
[----:B------:R-:W-:Y:S01]  /*0000*/  LDC R1, c[0x0][0x28] ;  /* 0x00000a00ff017b82 */ /* 0x000fe20000000800 */
[----:B------:R-:W1:Y:S07]  /*0010*/  S2R R0, SR_TID.X ;  /* 0x0000000000007919 */ /* 0x000e6e0000002100 */
[----:B------:R-:W2:Y:S01]  /*0020*/  LDC.64 R8, c[0x0][0x218] ;  /* 0x00008600ff087b82 */ /* 0x000ea20000000a00 */
[----:B------:R-:W-:Y:S01]  /*0030*/  ULDC.64 UR4, c[0x0][0x208] ;  /* 0x0000820000047ab9 */ /* 0x000fe20000000a00 */
[----:B------:R-:W3:Y:S06]  /*0040*/  S2R R5, SR_CTAID.X ;  /* 0x0000000000057919 */ /* 0x000eec0000002500 */
[----:B------:R-:W4:Y:S01]  /*0050*/  LDC.64 R6, c[0x0][0x210] ;  /* 0x00008400ff067b82 */ /* 0x000f220000000a00 */
[----:B-1----:R-:W-:Y:S01]  /*0060*/  IMAD.SHL.U32 R0, R0, 0x2, RZ ;  /* 0x0000000200007824 */ /* 0x002fe200078e00ff */
[----:B---3--:R-:W-:-:S04]  /*0070*/  SHF.R.S32.HI R3, RZ, 0x16, R5 ;  /* 0x00000016ff037819 */ /* 0x008fc80000011405 */
[----:B------:R-:W-:Y:S02]  /*0080*/  LOP3.LUT R0, R0, 0x1fe, RZ, 0xc0, !PT ;  /* 0x000001fe00007812 */ /* 0x000fe400078ec0ff */
[----:B------:R-:W-:-:S03]  /*0090*/  SGXT R3, R3, 0x1 ;  /* 0x000000010303781a */ /* 0x000fc60000000200 */
[----:B------:R-:W-:-:S05]  /*00a0*/  IMAD R0, R5, 0x200, R0 ;  /* 0x0000020005007824 */ /* 0x000fca00078e0200 */
[-C--:B------:R-:W-:Y:S02]  /*00b0*/  LEA.HI R4, R3, R0.reuse, RZ, 0xc ;  /* 0x0000000003047211 */ /* 0x080fe400078f60ff */
[----:B------:R-:W-:Y:S01]  /*00c0*/  SHF.R.S32.HI R11, RZ, 0x1f, R0 ;  /* 0x0000001fff0b7819 */ /* 0x000fe20000011400 */
[----:B------:R-:W1:Y:S01]  /*00d0*/  LDC.64 R2, c[0x0][0x220] ;  /* 0x00008800ff027b82 */ /* 0x000e620000000a00 */
[----:B------:R-:W-:Y:S02]  /*00e0*/  SHF.R.S32.HI R5, RZ, 0xc, R4 ;  /* 0x0000000cff057819 */ /* 0x000fe40000011404 */
[----:B------:R-:W-:Y:S02]  /*00f0*/  LOP3.LUT R15, R4, 0xfffff000, RZ, 0xc0, !PT ;  /* 0xfffff000040f7812 */ /* 0x000fe400078ec0ff */
[----:B------:R-:W-:Y:S02]  /*0100*/  LEA.HI R10, R5, R5, RZ, 0x7 ;  /* 0x00000005050a7211 */ /* 0x000fe400078f38ff */
[----:B------:R-:W-:Y:S01]  /*0110*/  LEA.HI R11, R11, R0, RZ, 0x13 ;  /* 0x000000000b0b7211 */ /* 0x000fe200078f98ff */
[----:B------:R-:W-:Y:S01]  /*0120*/  IMAD.IADD R12, R0, 0x1, -R15 ;  /* 0x00000001000c7824 */ /* 0x000fe200078e0a0f */
[----:B------:R-:W-:-:S02]  /*0130*/  LOP3.LUT R10, R10, 0xffffff80, RZ, 0xc0, !PT ;  /* 0xffffff800a0a7812 */ /* 0x000fc400078ec0ff */
[----:B------:R-:W-:Y:S02]  /*0140*/  LOP3.LUT R13, R11, 0xfff80000, RZ, 0xc0, !PT ;  /* 0xfff800000b0d7812 */ /* 0x000fe400078ec0ff */
[----:B------:R-:W-:Y:S01]  /*0150*/  SHF.R.S32.HI R11, RZ, 0x13, R11 ;  /* 0x00000013ff0b7819 */ /* 0x000fe2000001140b */
[----:B------:R-:W-:Y:S02]  /*0160*/  IMAD.IADD R17, R5, 0x1, -R10 ;  /* 0x0000000105117824 */ /* 0x000fe400078e0a0a */
[----:B------:R-:W3:Y:S01]  /*0170*/  LDC.64 R4, c[0x0][0x228] ;  /* 0x00008a00ff047b82 */ /* 0x000ee20000000a00 */
[----:B------:R-:W-:Y:S02]  /*0180*/  IMAD.IADD R10, R0, 0x1, -R13 ;  /* 0x00000001000a7824 */ /* 0x000fe400078e0a0d */
[----:B------:R-:W-:Y:S01]  /*0190*/  ISETP.GE.AND P1, PT, R17, 0x60, PT ;  /* 0x000000601100780c */ /* 0x000fe20003f26270 */
[----:B------:R-:W-:Y:S01]  /*01a0*/  IMAD R14, R11, 0x20000, R12 ;  /* 0x000200000b0e7824 */ /* 0x000fe200078e020c */
[C---:B------:R-:W-:Y:S01]  /*01b0*/  ISETP.GT.AND P2, PT, R17.reuse, 0x5f, PT ;  /* 0x0000005f1100780c */ /* 0x040fe20003f44270 */
[----:B------:R-:W-:-:S02]  /*01c0*/  VIADD R19, R17, 0xffffffa0 ;  /* 0xffffffa011137836 */ /* 0x000fc40000000000 */
[----:B------:R-:W-:Y:S02]  /*01d0*/  IMAD R13, R11, 0x60000, R10 ;  /* 0x000600000b0d7824 */ /* 0x000fe400078e020a */
[----:B------:R-:W-:Y:S02]  /*01e0*/  IMAD R15, R19, 0x1000, R14 ;  /* 0x00001000130f7824 */ /* 0x000fe400078e020e */
[----:B--2---:R-:W-:Y:S01]  /*01f0*/  IMAD.WIDE R8, R17, 0x4, R8 ;  /* 0x0000000411087825 */ /* 0x004fe200078e0208 */
[----:B------:R-:W-:Y:S02]  /*0200*/  CS2R R16, SRZ ;  /* 0x0000000000107805 */ /* 0x000fe4000001ff00 */
[----:B------:R-:W-:Y:S01]  /*0210*/  CS2R R10, SRZ ;  /* 0x00000000000a7805 */ /* 0x000fe2000001ff00 */
[----:B----4-:R-:W-:Y:S01]  /*0220*/  IMAD.WIDE R12, R13, 0x4, R6 ;  /* 0x000000040d0c7825 */ /* 0x010fe200078e0206 */
[----:B------:R-:W-:Y:S02]  /*0230*/  CS2R R6, SRZ ;  /* 0x0000000000067805 */ /* 0x000fe4000001ff00 */
[----:B------:R-:W2:Y:S01]  /*0240*/  @!P1 LDG.E.EL R17, desc[UR4][R8.64] ;  /* 0x0000000408119981 */ /* 0x000ea2000c2e1900 */
[----:B-1----:R-:W-:-:S02]  /*0250*/  IMAD.WIDE R14, R15, 0x4, R2 ;  /* 0x000000040f0e7825 */ /* 0x002fc400078e0202 */
[----:B------:R-:W1:Y:S01]  /*0260*/  LDC.64 R2, c[0x0][0x230] ;  /* 0x00008c00ff027b82 */ /* 0x000e620000000a00 */
[----:B------:R2:W4:Y:S01]  /*0270*/  @!P1 LDG.E.64 R6, desc[UR4][R12.64] ;  /* 0x000000040c069981 */ /* 0x000522000c1e1b00 */
[----:B---3--:R-:W-:Y:S01]  /*0280*/  IMAD.WIDE R4, R19, 0x4, R4 ;  /* 0x0000000413047825 */ /* 0x008fe200078e0204 */
[----:B------:R-:W-:Y:S02]  /*0290*/  CS2R R18, SRZ ;  /* 0x0000000000127805 */ /* 0x000fe4000001ff00 */
[----:B------:R-:W3:Y:S04]  /*02a0*/  @!P1 LDG.E.EL R16, desc[UR4][R8.64] ;  /* 0x0000000408109981 */ /* 0x000ee8000c2e1900 */
[----:B------:R-:W5:Y:S04]  /*02b0*/  @P2 LDG.E.64 R10, desc[UR4][R14.64] ;  /* 0x000000040e0a2981 */ /* 0x000f68000c1e1b00 */
[----:B------:R-:W5:Y:S04]  /*02c0*/  @P2 LDG.E.EL R19, desc[UR4][R4.64] ;  /* 0x0000000404132981 */ /* 0x000f68000c2e1900 */
[----:B------:R-:W5:Y:S01]  /*02d0*/  @P2 LDG.E.EL R18, desc[UR4][R4.64] ;  /* 0x0000000404122981 */ /* 0x000f62000c2e1900 */
[----:B-1----:R-:W-:Y:S01]  /*02e0*/  IMAD.WIDE R2, R0, 0x4, R2 ;  /* 0x0000000400027825 */ /* 0x002fe200078e0202 */
[----:B--2---:R-:W-:-:S02]  /*02f0*/  SEL R12, R17, RZ, !P1 ;  /* 0x000000ff110c7207 */ /* 0x004fc40004800000 */
[----:B----4-:R-:W-:Y:S02]  /*0300*/  SEL R7, R7, RZ, !P1 ;  /* 0x000000ff07077207 */ /* 0x010fe40004800000 */
[----:B------:R-:W-:Y:S02]  /*0310*/  SEL R6, R6, RZ, !P1 ;  /* 0x000000ff06067207 */ /* 0x000fe40004800000 */
[----:B---3--:R-:W-:Y:S02]  /*0320*/  SEL R13, R16, RZ, !P1 ;  /* 0x000000ff100d7207 */ /* 0x008fe40004800000 */
[----:B-----5:R-:W-:Y:S02]  /*0330*/  SEL R10, R10, RZ, P2 ;  /* 0x000000ff0a0a7207 */ /* 0x020fe40001000000 */
[----:B------:R-:W-:Y:S02]  /*0340*/  SEL R8, R11, RZ, P2 ;  /* 0x000000ff0b087207 */ /* 0x000fe40001000000 */
[----:B------:R-:W-:-:S02]  /*0350*/  SEL R19, R19, RZ, P2 ;  /* 0x000000ff13137207 */ /* 0x000fc40001000000 */
[----:B------:R-:W-:Y:S01]  /*0360*/  SEL R5, R18, RZ, P2 ;  /* 0x000000ff12057207 */ /* 0x000fe20001000000 */
[----:B------:R-:W-:Y:S01]  /*0370*/  FADD R4, R6, R13 ;  /* 0x0000000d06047221 */ /* 0x000fe20000000000 */
[C---:B------:R-:W-:Y:S01]  /*0380*/  FSETP.GEU.AND P0, PT, R7.reuse, -R12, PT ;  /* 0x8000000c0700720b */ /* 0x040fe20003f0e000 */
[----:B------:R-:W-:Y:S01]  /*0390*/  FADD R7, R7, R12 ;  /* 0x0000000c07077221 */ /* 0x000fe20000000000 */
[C---:B------:R-:W-:Y:S01]  /*03a0*/  FSETP.GEU.AND P2, PT, R8.reuse, -R19, PT ;  /* 0x800000130800720b */ /* 0x040fe20003f4e000 */
[----:B------:R-:W-:Y:S01]  /*03b0*/  FADD R19, R8, R19 ;  /* 0x0000001308137221 */ /* 0x000fe20000000000 */
[C---:B------:R-:W-:Y:S01]  /*03c0*/  FSETP.GEU.AND P3, PT, R10.reuse, -R5, PT ;  /* 0x800000050a00720b */ /* 0x040fe20003f6e000 */
[----:B------:R-:W-:Y:S01]  /*03d0*/  FADD R5, R10, R5 ;  /* 0x000000050a057221 */ /* 0x000fe20000000000 */
[----:B------:R-:W-:Y:S02]  /*03e0*/  FSETP.GEU.AND P4, PT, R6, -R13, PT ;  /* 0x8000000d0600720b */ /* 0x000fe40003f8e000 */
[----:B------:R-:W-:-:S02]  /*03f0*/  FSEL R7, R7, RZ, P0 ;  /* 0x000000ff07077208 */ /* 0x000fc40000000000 */
[----:B------:R-:W-:Y:S02]  /*0400*/  FSEL R6, R4, RZ, P4 ;  /* 0x000000ff04067208 */ /* 0x000fe40002000000 */
[----:B------:R-:W-:Y:S02]  /*0410*/  @P1 FSEL R6, R5, RZ, P3 ;  /* 0x000000ff05061208 */ /* 0x000fe40001800000 */
[----:B------:R-:W-:-:S05]  /*0420*/  @P1 FSEL R7, R19, RZ, P2 ;  /* 0x000000ff13071208 */ /* 0x000fca0001000000 */
[----:B------:R-:W-:Y:S01]  /*0430*/  STG.E.64 desc[UR4][R2.64], R6 ;  /* 0x0000000602007986 */ /* 0x000fe2000c101b04 */
[----:B------:R-:W-:Y:S05]  /*0440*/  EXIT ;  /* 0x000000000000794d */ /* 0x000fea0003800000 */
.L_x_0:
[----:B------:R-:W-:-:S00]  /*0450*/  BRA `(.L_x_0) ;  /* 0xfffffffc00fc7947 */ /* 0x000fc0000383ffff */
[----:B------:R-:W-:-:S00]  /*0460*/  NOP ;  /* 0x0000000000007918 */ /* 0x000fc00000000000 */
        /* <DEDUP_REMOVED lines=9> */
.L_x_1:


//--------------------- .nv.constant0.triton_poi_fused_cat_3 --------------------------
	.section	.nv.constant0.triton_poi_fused_cat_3,"a",@progbits
	.sectionflags	@""
	.align	4
.nv.constant0.triton_poi_fused_cat_3:
	.zero		572
